//
// Generated by NVIDIA NVVM Compiler
//
// Compiler Build ID: CL-36424714
// Cuda compilation tools, release 13.0, V13.0.88
// Based on NVVM 20.0.0
//

.version 9.0
.target sm_100
.address_size 64

	// .globl	_Z5girarPA3_iS0_
// _ZZ11convolucionPA32_iPA3_iPA34_iE10matrizA_ds has been demoted
// _ZZ11convolucionPA32_iPA3_iPA34_iE10matrizB_ds has been demoted

.visible .entry _Z5girarPA3_iS0_(
	.param .u64 .ptr .align 1 _Z5girarPA3_iS0__param_0,
	.param .u64 .ptr .align 1 _Z5girarPA3_iS0__param_1
)
{
	.reg .pred 	%p<5>;
	.reg .b32 	%r<12>;
	.reg .b64 	%rd<13>;

	ld.param.u64 	%rd1, [_Z5girarPA3_iS0__param_0];
	ld.param.u64 	%rd2, [_Z5girarPA3_iS0__param_1];
	mov.u32 	%r1, %tid.x;
	mov.u32 	%r2, %tid.y;
	setp.eq.s32 	%p1, %r1, 2;
	@%p1 bra 	$L__BB0_3;
	setp.ne.s32 	%p2, %r1, 0;
	mov.u32 	%r10, %r1;
	@%p2 bra 	$L__BB0_4;
	mov.b32 	%r10, 2;
	bra.uni 	$L__BB0_4;
$L__BB0_3:
	mov.b32 	%r10, 0;
$L__BB0_4:
	setp.eq.s32 	%p3, %r2, 2;
	@%p3 bra 	$L__BB0_7;
	setp.ne.s32 	%p4, %r2, 0;
	mov.u32 	%r11, %r2;
	@%p4 bra 	$L__BB0_8;
	mov.b32 	%r11, 2;
	bra.uni 	$L__BB0_8;
$L__BB0_7:
	mov.b32 	%r11, 0;
$L__BB0_8:
	cvta.to.global.u64 	%rd3, %rd1;
	cvta.to.global.u64 	%rd4, %rd2;
	mul.wide.u32 	%rd5, %r2, 12;
	add.s64 	%rd6, %rd3, %rd5;
	mul.wide.u32 	%rd7, %r1, 4;
	add.s64 	%rd8, %rd6, %rd7;
	ld.global.u32 	%r9, [%rd8];
	mul.wide.u32 	%rd9, %r11, 12;
	add.s64 	%rd10, %rd4, %rd9;
	mul.wide.u32 	%rd11, %r10, 4;
	add.s64 	%rd12, %rd10, %rd11;
	st.global.u32 	[%rd12], %r9;
	ret;

}
	// .globl	_Z11convolucionPA32_iPA3_iPA34_i
.visible .entry _Z11convolucionPA32_iPA3_iPA34_i(
	.param .u64 .ptr .align 1 _Z11convolucionPA32_iPA3_iPA34_i_param_0,
	.param .u64 .ptr .align 1 _Z11convolucionPA32_iPA3_iPA34_i_param_1,
	.param .u64 .ptr .align 1 _Z11convolucionPA32_iPA3_iPA34_i_param_2
)
{
	.reg .pred 	%p<32>;
	.reg .b32 	%r<122>;
	.reg .b64 	%rd<39>;
	// demoted variable
	.shared .align 4 .b8 _ZZ11convolucionPA32_iPA3_iPA34_iE10matrizA_ds[1024];
	// demoted variable
	.shared .align 4 .b8 _ZZ11convolucionPA32_iPA3_iPA34_iE10matrizB_ds[36];
	ld.param.u64 	%rd7, [_Z11convolucionPA32_iPA3_iPA34_i_param_0];
	ld.param.u64 	%rd8, [_Z11convolucionPA32_iPA3_iPA34_i_param_1];
	ld.param.u64 	%rd6, [_Z11convolucionPA32_iPA3_iPA34_i_param_2];
	cvta.to.global.u64 	%rd1, %rd8;
	cvta.to.global.u64 	%rd2, %rd7;
	mov.u32 	%r29, %ctaid.y;
	mov.u32 	%r30, %tid.y;
	mad.lo.s32 	%r2, %r29, 17, %r30;
	mov.u32 	%r31, %ctaid.x;
	mov.u32 	%r32, %tid.x;
	mad.lo.s32 	%r4, %r31, 17, %r32;
	add.s32 	%r5, %r4, -1;
	add.s32 	%r6, %r2, -1;
	shl.b32 	%r7, %r29, 4;
	shl.b32 	%r8, %r31, 4;
	add.s32 	%r9, %r4, -2;
	setp.eq.s32 	%p1, %r32, 0;
	setp.eq.s32 	%p2, %r30, 0;
	or.pred  	%p3, %p1, %p2;
	setp.gt.u32 	%p4, %r32, 32;
	or.pred  	%p5, %p3, %p4;
	setp.gt.u32 	%p6, %r30, 32;
	or.pred  	%p7, %p5, %p6;
	@%p7 bra 	$L__BB1_2;
	add.s32 	%r33, %r30, %r7;
	add.s32 	%r34, %r32, %r8;
	add.s32 	%r35, %r34, -1;
	add.s32 	%r36, %r33, -1;
	mul.wide.u32 	%rd9, %r36, 128;
	add.s64 	%rd10, %rd2, %rd9;
	mul.wide.s32 	%rd11, %r35, 4;
	add.s64 	%rd12, %rd10, %rd11;
	ld.global.u32 	%r37, [%rd12];
	shl.b32 	%r38, %r30, 6;
	mov.u32 	%r39, _ZZ11convolucionPA32_iPA3_iPA34_iE10matrizA_ds;
	add.s32 	%r40, %r39, %r38;
	shl.b32 	%r41, %r32, 2;
	add.s32 	%r42, %r40, %r41;
	st.shared.u32 	[%r42+-68], %r37;
	ld.global.u32 	%r43, [%rd1];
	st.shared.u32 	[_ZZ11convolucionPA32_iPA3_iPA34_iE10matrizB_ds], %r43;
	ld.global.u32 	%r44, [%rd1+4];
	st.shared.u32 	[_ZZ11convolucionPA32_iPA3_iPA34_iE10matrizB_ds+4], %r44;
	ld.global.u32 	%r45, [%rd1+8];
	st.shared.u32 	[_ZZ11convolucionPA32_iPA3_iPA34_iE10matrizB_ds+8], %r45;
	ld.global.u32 	%r46, [%rd1+12];
	st.shared.u32 	[_ZZ11convolucionPA32_iPA3_iPA34_iE10matrizB_ds+12], %r46;
	ld.global.u32 	%r47, [%rd1+16];
	st.shared.u32 	[_ZZ11convolucionPA32_iPA3_iPA34_iE10matrizB_ds+16], %r47;
	ld.global.u32 	%r48, [%rd1+20];
	st.shared.u32 	[_ZZ11convolucionPA32_iPA3_iPA34_iE10matrizB_ds+20], %r48;
	ld.global.u32 	%r49, [%rd1+24];
	st.shared.u32 	[_ZZ11convolucionPA32_iPA3_iPA34_iE10matrizB_ds+24], %r49;
	ld.global.u32 	%r50, [%rd1+28];
	st.shared.u32 	[_ZZ11convolucionPA32_iPA3_iPA34_iE10matrizB_ds+28], %r50;
	ld.global.u32 	%r51, [%rd1+32];
	st.shared.u32 	[_ZZ11convolucionPA32_iPA3_iPA34_iE10matrizB_ds+32], %r51;
	bar.sync 	0;
$L__BB1_2:
	sub.s32 	%r52, %r8, %r5;
	sub.s32 	%r54, %r7, %r6;
	min.u32 	%r55, %r52, %r54;
	setp.lt.u32 	%p8, %r55, -14;
	@%p8 bra 	$L__BB1_4;
	not.b32 	%r78, %r7;
	add.s32 	%r79, %r2, %r78;
	shl.b32 	%r80, %r79, 6;
	mov.u32 	%r81, _ZZ11convolucionPA32_iPA3_iPA34_iE10matrizA_ds;
	add.s32 	%r82, %r81, %r80;
	not.b32 	%r83, %r8;
	add.s32 	%r84, %r4, %r83;
	shl.b32 	%r85, %r84, 2;
	add.s32 	%r86, %r82, %r85;
	ld.shared.u32 	%r87, [%r86+-68];
	ld.shared.u32 	%r88, [_ZZ11convolucionPA32_iPA3_iPA34_iE10matrizB_ds];
	mul.lo.s32 	%r89, %r88, %r87;
	ld.shared.u32 	%r90, [%r86+-64];
	ld.shared.u32 	%r91, [_ZZ11convolucionPA32_iPA3_iPA34_iE10matrizB_ds+4];
	mad.lo.s32 	%r92, %r91, %r90, %r89;
	ld.shared.u32 	%r93, [%r86+-60];
	ld.shared.u32 	%r94, [_ZZ11convolucionPA32_iPA3_iPA34_iE10matrizB_ds+8];
	mad.lo.s32 	%r95, %r94, %r93, %r92;
	ld.shared.u32 	%r96, [%r86+-4];
	ld.shared.u32 	%r97, [_ZZ11convolucionPA32_iPA3_iPA34_iE10matrizB_ds+12];
	mad.lo.s32 	%r98, %r97, %r96, %r95;
	ld.shared.u32 	%r99, [%r86];
	ld.shared.u32 	%r100, [_ZZ11convolucionPA32_iPA3_iPA34_iE10matrizB_ds+16];
	mad.lo.s32 	%r101, %r100, %r99, %r98;
	ld.shared.u32 	%r102, [%r86+4];
	ld.shared.u32 	%r103, [_ZZ11convolucionPA32_iPA3_iPA34_iE10matrizB_ds+20];
	mad.lo.s32 	%r104, %r103, %r102, %r101;
	ld.shared.u32 	%r105, [%r86+60];
	ld.shared.u32 	%r106, [_ZZ11convolucionPA32_iPA3_iPA34_iE10matrizB_ds+24];
	mad.lo.s32 	%r107, %r106, %r105, %r104;
	ld.shared.u32 	%r108, [%r86+64];
	ld.shared.u32 	%r109, [_ZZ11convolucionPA32_iPA3_iPA34_iE10matrizB_ds+28];
	mad.lo.s32 	%r110, %r109, %r108, %r107;
	ld.shared.u32 	%r111, [%r86+68];
	ld.shared.u32 	%r112, [_ZZ11convolucionPA32_iPA3_iPA34_iE10matrizB_ds+32];
	mad.lo.s32 	%r114, %r112, %r111, %r110;
	bar.sync 	0;
	bra.uni 	$L__BB1_22;
$L__BB1_4:
	setp.lt.u32 	%p9, %r2, 2;
	setp.lt.s32 	%p10, %r4, 2;
	add.s32 	%r57, %r2, -2;
	mul.wide.u32 	%rd13, %r57, 128;
	add.s64 	%rd3, %rd2, %rd13;
	mov.b32 	%r114, 0;
	or.pred  	%p11, %p9, %p10;
	@%p11 bra 	$L__BB1_6;
	mul.wide.u32 	%rd14, %r9, 4;
	add.s64 	%rd15, %rd3, %rd14;
	ld.global.u32 	%r58, [%rd15];
	ld.global.u32 	%r59, [%rd1];
	mul.lo.s32 	%r114, %r59, %r58;
$L__BB1_6:
	setp.lt.u32 	%p12, %r2, 2;
	setp.gt.u32 	%p13, %r5, 31;
	or.pred  	%p14, %p12, %p13;
	@%p14 bra 	$L__BB1_8;
	mul.wide.u32 	%rd16, %r5, 4;
	add.s64 	%rd17, %rd3, %rd16;
	ld.global.u32 	%r60, [%rd17];
	ld.global.u32 	%r61, [%rd1+4];
	mad.lo.s32 	%r114, %r61, %r60, %r114;
$L__BB1_8:
	setp.lt.u32 	%p15, %r2, 2;
	setp.gt.s32 	%p16, %r4, 31;
	or.pred  	%p17, %p15, %p16;
	@%p17 bra 	$L__BB1_10;
	mul.wide.s32 	%rd18, %r4, 4;
	add.s64 	%rd19, %rd3, %rd18;
	ld.global.u32 	%r62, [%rd19];
	ld.global.u32 	%r63, [%rd1+8];
	mad.lo.s32 	%r114, %r63, %r62, %r114;
$L__BB1_10:
	setp.lt.s32 	%p18, %r4, 2;
	setp.gt.u32 	%p19, %r6, 31;
	mul.wide.u32 	%rd20, %r6, 128;
	add.s64 	%rd4, %rd2, %rd20;
	or.pred  	%p20, %p18, %p19;
	@%p20 bra 	$L__BB1_12;
	mul.wide.u32 	%rd21, %r9, 4;
	add.s64 	%rd22, %rd4, %rd21;
	ld.global.u32 	%r64, [%rd22];
	ld.global.u32 	%r65, [%rd1+12];
	mad.lo.s32 	%r114, %r65, %r64, %r114;
$L__BB1_12:
	max.u32 	%r66, %r5, %r6;
	setp.gt.u32 	%p21, %r66, 31;
	@%p21 bra 	$L__BB1_14;
	mul.wide.u32 	%rd23, %r5, 4;
	add.s64 	%rd24, %rd4, %rd23;
	ld.global.u32 	%r67, [%rd24];
	ld.global.u32 	%r68, [%rd1+16];
	mad.lo.s32 	%r114, %r68, %r67, %r114;
$L__BB1_14:
	setp.gt.u32 	%p22, %r6, 31;
	setp.gt.s32 	%p23, %r4, 31;
	or.pred  	%p24, %p23, %p22;
	@%p24 bra 	$L__BB1_16;
	mul.wide.s32 	%rd25, %r4, 4;
	add.s64 	%rd26, %rd4, %rd25;
	ld.global.u32 	%r69, [%rd26];
	ld.global.u32 	%r70, [%rd1+20];
	mad.lo.s32 	%r114, %r70, %r69, %r114;
$L__BB1_16:
	setp.lt.s32 	%p25, %r4, 2;
	setp.gt.u32 	%p26, %r2, 31;
	mul.wide.u32 	%rd27, %r2, 128;
	add.s64 	%rd5, %rd2, %rd27;
	or.pred  	%p27, %p26, %p25;
	@%p27 bra 	$L__BB1_18;
	mul.wide.u32 	%rd28, %r9, 4;
	add.s64 	%rd29, %rd5, %rd28;
	ld.global.u32 	%r71, [%rd29];
	ld.global.u32 	%r72, [%rd1+24];
	mad.lo.s32 	%r114, %r72, %r71, %r114;
$L__BB1_18:
	or.b32  	%r73, %r5, %r2;
	setp.gt.u32 	%p28, %r73, 31;
	@%p28 bra 	$L__BB1_20;
	mul.wide.u32 	%rd30, %r5, 4;
	add.s64 	%rd31, %rd5, %rd30;
	ld.global.u32 	%r74, [%rd31];
	ld.global.u32 	%r75, [%rd1+28];
	mad.lo.s32 	%r114, %r75, %r74, %r114;
$L__BB1_20:
	setp.gt.u32 	%p29, %r2, 31;
	setp.gt.s32 	%p30, %r4, 31;
	or.pred  	%p31, %p29, %p30;
	@%p31 bra 	$L__BB1_22;
	mul.wide.s32 	%rd32, %r4, 4;
	add.s64 	%rd33, %rd5, %rd32;
	ld.global.u32 	%r76, [%rd33];
	ld.global.u32 	%r77, [%rd1+32];
	mad.lo.s32 	%r114, %r77, %r76, %r114;
$L__BB1_22:
	cvta.to.global.u64 	%rd34, %rd6;
	mul.wide.u32 	%rd35, %r2, 136;
	add.s64 	%rd36, %rd34, %rd35;
	mul.wide.s32 	%rd37, %r4, 4;
	add.s64 	%rd38, %rd36, %rd37;
	st.global.u32 	[%rd38], %r114;
	ret;

}


// ===== COMPILED SASS (sm_100) =====

	.target	sm_100

	.elftype	@"ET_EXEC"


//--------------------- .note.nv.tkinfo           --------------------------
	.section	.note.nv.tkinfo,"",@"SHT_NOTE"
	.sectionflags	@"SHF_NOTE_NV_TKINFO"
	.tkinfo
        /*0018*/ 	.word	0x00000002
        /*0030*/ 	.string	""
        /*0030*/ 	.string	"ptxas"
        /*0030*/ 	.string	"Cuda compilation tools, release 13.0, V13.0.88"
        /*0030*/ 	.string	"Build cuda_13.0.r13.0/compiler.36424714_0"
        /*0030*/ 	.string	"-arch sm_100 -m 64 "



//--------------------- .note.nv.cuinfo           --------------------------
	.section	.note.nv.cuinfo,"",@"SHT_NOTE"
	.sectionflags	@"SHF_NOTE_NV_CUINFO"
        /*0018*/ 	.short	0x0002
        /*001a*/ 	.short	0x0064
        /*001c*/ 	.short	0x0082
	.zero		2


//--------------------- .nv.info                  --------------------------
	.section	.nv.info,"",@"SHT_CUDA_INFO"
	.align	4


	//----- nvinfo : EIATTR_REGCOUNT
	.align		4
        /*0000*/ 	.byte	0x04, 0x2f
        /*0002*/ 	.short	(.L_1 - .L_0)
	.align		4
.L_0:
        /*0004*/ 	.word	index@(_Z5girarPA3_iS0_)
        /*0008*/ 	.word	0x0000000e


	//----- nvinfo : EIATTR_FRAME_SIZE
	.align		4
.L_1:
        /*000c*/ 	.byte	0x04, 0x11
        /*000e*/ 	.short	(.L_3 - .L_2)
	.align		4
.L_2:
        /*0010*/ 	.word	index@(_Z5girarPA3_iS0_)
        /*0014*/ 	.word	0x00000000


	//----- nvinfo : EIATTR_REGCOUNT
	.align		4
.L_3:
        /*0018*/ 	.byte	0x04, 0x2f
        /*001a*/ 	.short	(.L_5 - .L_4)
	.align		4
.L_4:
        /*001c*/ 	.word	index@(_Z11convolucionPA32_iPA3_iPA34_i)
        /*0020*/ 	.word	0x00000020


	//----- nvinfo : EIATTR_FRAME_SIZE
	.align		4
.L_5:
        /*0024*/ 	.byte	0x04, 0x11
        /*0026*/ 	.short	(.L_7 - .L_6)
	.align		4
.L_6:
        /*0028*/ 	.word	index@(_Z11convolucionPA32_iPA3_iPA34_i)
        /*002c*/ 	.word	0x00000000


	//----- nvinfo : EIATTR_MIN_STACK_SIZE
	.align		4
.L_7:
        /*0030*/ 	.byte	0x04, 0x12
        /*0032*/ 	.short	(.L_9 - .L_8)
	.align		4
.L_8:
        /*0034*/ 	.word	index@(_Z11convolucionPA32_iPA3_iPA34_i)
        /*0038*/ 	.word	0x00000000


	//----- nvinfo : EIATTR_MIN_STACK_SIZE
	.align		4
.L_9:
        /*003c*/ 	.byte	0x04, 0x12
        /*003e*/ 	.short	(.L_11 - .L_10)
	.align		4
.L_10:
        /*0040*/ 	.word	index@(_Z5girarPA3_iS0_)
        /*0044*/ 	.word	0x00000000
.L_11:


//--------------------- .nv.compat                --------------------------
	.section	.nv.compat,"",@"SHT_CUDA_COMPAT_INFO"
	.align	4
        /*0000*/ 	.byte	0x02, 0x09, 0x00, 0x00, 0x02, 0x02, 0x01, 0x00, 0x02, 0x05, 0x05, 0x00, 0x03, 0x07, 0x01, 0x01
        /*0010*/ 	.byte	0x02, 0x03, 0x00, 0x00, 0x02, 0x06, 0x01, 0x00, 0x04, 0x0b, 0x08, 0x00, 0x09, 0x00, 0x00, 0x00
        /*0020*/ 	.byte	0x00, 0x00, 0x00, 0x00


//--------------------- .nv.info._Z11convolucionPA32_iPA3_iPA34_i --------------------------
	.section	.nv.info._Z11convolucionPA32_iPA3_iPA34_i,"",@"SHT_CUDA_INFO"
	.sectionflags	@""
	.align	4


	//----- nvinfo : EIATTR_CUDA_API_VERSION
	.align		4
        /*0000*/ 	.byte	0x04, 0x37
        /*0002*/ 	.short	(.L_13 - .L_12)
.L_12:
        /*0004*/ 	.word	0x00000082


	//----- nvinfo : EIATTR_KPARAM_INFO
	.align		4
.L_13:
        /*0008*/ 	.byte	0x04, 0x17
        /*000a*/ 	.short	(.L_15 - .L_14)
.L_14:
        /*000c*/ 	.word	0x00000000
        /*0010*/ 	.short	0x0002
        /*0012*/ 	.short	0x0010
        /*0014*/ 	.byte	0x00, 0xf5, 0x21, 0x00


	//----- nvinfo : EIATTR_KPARAM_INFO
	.align		4
.L_15:
        /*0018*/ 	.byte	0x04, 0x17
        /*001a*/ 	.short	(.L_17 - .L_16)
.L_16:
        /*001c*/ 	.word	0x00000000
        /*0020*/ 	.short	0x0001
        /*0022*/ 	.short	0x0008
        /*0024*/ 	.byte	0x00, 0xf5, 0x21, 0x00


	//----- nvinfo : EIATTR_KPARAM_INFO
	.align		4
.L_17:
        /*0028*/ 	.byte	0x04, 0x17
        /*002a*/ 	.short	(.L_19 - .L_18)
.L_18:
        /*002c*/ 	.word	0x00000000
        /*0030*/ 	.short	0x0000
        /*0032*/ 	.short	0x0000
        /*0034*/ 	.byte	0x00, 0xf5, 0x21, 0x00


	//----- nvinfo : EIATTR_SPARSE_MMA_MASK
	.align		4
.L_19:
        /*0038*/ 	.byte	0x03, 0x50
        /*003a*/ 	.short	0x0000


	//----- nvinfo : EIATTR_MAXREG_COUNT
	.align		4
        /*003c*/ 	.byte	0x03, 0x1b
        /*003e*/ 	.short	0x00ff


	//----- nvinfo : EIATTR_NUM_BARRIERS
	.align		4
        /*0040*/ 	.byte	0x02, 0x4c
        /*0042*/ 	.byte	0x01
	.zero		1


	//----- nvinfo : EIATTR_MERCURY_ISA_VERSION
	.align		4
        /*0044*/ 	.byte	0x03, 0x5f
        /*0046*/ 	.short	0x0101


	//----- nvinfo : EIATTR_VRC_CTA_INIT_COUNT
	.align		4
        /*0048*/ 	.byte	0x02, 0x4a
	.zero		1
	.zero		1


	//----- nvinfo : EIATTR_EXIT_INSTR_OFFSETS
	.align		4
        /*004c*/ 	.byte	0x04, 0x1c
        /*004e*/ 	.short	(.L_21 - .L_20)


	//   ....[0]....
.L_20:
        /*0050*/ 	.word	0x00000980


	//----- nvinfo : EIATTR_CRS_STACK_SIZE
	.align		4
.L_21:
        /*0054*/ 	.byte	0x04, 0x1e
        /*0056*/ 	.short	(.L_23 - .L_22)
.L_22:
        /*0058*/ 	.word	0x00000000


	//----- nvinfo : EIATTR_CBANK_PARAM_SIZE
	.align		4
.L_23:
        /*005c*/ 	.byte	0x03, 0x19
        /*005e*/ 	.short	0x0018


	//----- nvinfo : EIATTR_PARAM_CBANK
	.align		4
        /*0060*/ 	.byte	0x04, 0x0a
        /*0062*/ 	.short	(.L_25 - .L_24)
	.align		4
.L_24:
        /*0064*/ 	.word	index@(.nv.constant0._Z11convolucionPA32_iPA3_iPA34_i)
        /*0068*/ 	.short	0x0380
        /*006a*/ 	.short	0x0018


	//----- nvinfo : EIATTR_SW_WAR
	.align		4
.L_25:
        /*006c*/ 	.byte	0x04, 0x36
        /*006e*/ 	.short	(.L_27 - .L_26)
.L_26:
        /*0070*/ 	.word	0x00000008
.L_27:


//--------------------- .nv.info._Z5girarPA3_iS0_ --------------------------
	.section	.nv.info._Z5girarPA3_iS0_,"",@"SHT_CUDA_INFO"
	.sectionflags	@""
	.align	4


	//----- nvinfo : EIATTR_CUDA_API_VERSION
	.align		4
        /*0000*/ 	.byte	0x04, 0x37
        /*0002*/ 	.short	(.L_29 - .L_28)
.L_28:
        /*0004*/ 	.word	0x00000082


	//----- nvinfo : EIATTR_KPARAM_INFO
	.align		4
.L_29:
        /*0008*/ 	.byte	0x04, 0x17
        /*000a*/ 	.short	(.L_31 - .L_30)
.L_30:
        /*000c*/ 	.word	0x00000000
        /*0010*/ 	.short	0x0001
        /*0012*/ 	.short	0x0008
        /*0014*/ 	.byte	0x00, 0xf5, 0x21, 0x00


	//----- nvinfo : EIATTR_KPARAM_INFO
	.align		4
.L_31:
        /*0018*/ 	.byte	0x04, 0x17
        /*001a*/ 	.short	(.L_33 - .L_32)
.L_32:
        /*001c*/ 	.word	0x00000000
        /*0020*/ 	.short	0x0000
        /*0022*/ 	.short	0x0000
        /*0024*/ 	.byte	0x00, 0xf5, 0x21, 0x00


	//----- nvinfo : EIATTR_SPARSE_MMA_MASK
	.align		4
.L_33:
        /*0028*/ 	.byte	0x03, 0x50
        /*002a*/ 	.short	0x0000


	//----- nvinfo : EIATTR_MAXREG_COUNT
	.align		4
        /*002c*/ 	.byte	0x03, 0x1b
        /*002e*/ 	.short	0x00ff


	//----- nvinfo : EIATTR_MERCURY_ISA_VERSION
	.align		4
        /*0030*/ 	.byte	0x03, 0x5f
        /*0032*/ 	.short	0x0101


	//----- nvinfo : EIATTR_VRC_CTA_INIT_COUNT
	.align		4
        /*0034*/ 	.byte	0x02, 0x4a
	.zero		1
	.zero		1


	//----- nvinfo : EIATTR_EXIT_INSTR_OFFSETS
	.align		4
        /*0038*/ 	.byte	0x04, 0x1c
        /*003a*/ 	.short	(.L_35 - .L_34)


	//   ....[0]....
.L_34:
        /*003c*/ 	.word	0x00000200


	//----- nvinfo : EIATTR_CRS_STACK_SIZE
	.align		4
.L_35:
        /*0040*/ 	.byte	0x04, 0x1e
        /*0042*/ 	.short	(.L_37 - .L_36)
.L_36:
        /*0044*/ 	.word	0x00000000


	//----- nvinfo : EIATTR_CBANK_PARAM_SIZE
	.align		4
.L_37:
        /*0048*/ 	.byte	0x03, 0x19
        /*004a*/ 	.short	0x0010


	//----- nvinfo : EIATTR_PARAM_CBANK
	.align		4
        /*004c*/ 	.byte	0x04, 0x0a
        /*004e*/ 	.short	(.L_39 - .L_38)
	.align		4
.L_38:
        /*0050*/ 	.word	index@(.nv.constant0._Z5girarPA3_iS0_)
        /*0054*/ 	.short	0x0380
        /*0056*/ 	.short	0x0010


	//----- nvinfo : EIATTR_SW_WAR
	.align		4
.L_39:
        /*0058*/ 	.byte	0x04, 0x36
        /*005a*/ 	.short	(.L_41 - .L_40)
.L_40:
        /*005c*/ 	.word	0x00000008
.L_41:


//--------------------- .nv.callgraph             --------------------------
	.section	.nv.callgraph,"",@"SHT_CUDA_CALLGRAPH"
	.align	4
	.sectionentsize	8
	.align		4
        /*0000*/ 	.word	0x00000000
	.align		4
        /*0004*/ 	.word	0xffffffff
	.align		4
        /*0008*/ 	.word	0x00000000
	.align		4
        /*000c*/ 	.word	0xfffffffe
	.align		4
        /*0010*/ 	.word	0x00000000
	.align		4
        /*0014*/ 	.word	0xfffffffd
	.align		4
        /*0018*/ 	.word	0x00000000
	.align		4
        /*001c*/ 	.word	0xfffffffc


//--------------------- .text._Z11convolucionPA32_iPA3_iPA34_i --------------------------
	.section	.text._Z11convolucionPA32_iPA3_iPA34_i,"ax",@progbits
	.align	128
        .global         _Z11convolucionPA32_iPA3_iPA34_i
        .type           _Z11convolucionPA32_iPA3_iPA34_i,@function
        .size           _Z11convolucionPA32_iPA3_iPA34_i,(.L_x_11 - _Z11convolucionPA32_iPA3_iPA34_i)
        .other          _Z11convolucionPA32_iPA3_iPA34_i,@"STO_CUDA_ENTRY STV_DEFAULT"
_Z11convolucionPA32_iPA3_iPA34_i:
.text._Z11convolucionPA32_iPA3_iPA34_i:
[----:B------:R-:W-:Y:S01]  /*0000*/  LDC R1, c[0x0][0x37c] ;  /* 0x0000df00ff017b82 */ /* 0x000fe20000000800 */
[----:B------:R-:W0:Y:S01]  /*0010*/  S2R R18, SR_TID.Y ;  /* 0x0000000000127919 */ /* 0x000e220000002200 */
[----:B------:R-:W1:Y:S01]  /*0020*/  LDCU.64 UR6, c[0x0][0x358] ;  /* 0x00006b00ff0677ac */ /* 0x000e620008000a00 */
[----:B------:R-:W2:Y:S01]  /*0030*/  S2R R17, SR_TID.X ;  /* 0x0000000000117919 */ /* 0x000ea20000002100 */
[----:B------:R-:W3:Y:S01]  /*0040*/  S2R R3, SR_CTAID.Y ;  /* 0x0000000000037919 */ /* 0x000ee20000002600 */
[----:B------:R-:W4:Y:S01]  /*0050*/  S2R R16, SR_CTAID.X ;  /* 0x0000000000107919 */ /* 0x000f220000002500 */
[----:B0-----:R-:W-:-:S04]  /*0060*/  ISETP.NE.AND P0, PT, R18, RZ, PT ;  /* 0x000000ff1200720c */ /* 0x001fc80003f05270 */
[----:B--2---:R-:W-:-:S04]  /*0070*/  ISETP.EQ.OR P0, PT, R17, RZ, !P0 ;  /* 0x000000ff1100720c */ /* 0x004fc80004702670 */
[----:B------:R-:W-:Y:S01]  /*0080*/  ISETP.GT.U32.OR P0, PT, R17, 0x20, P0 ;  /* 0x000000201100780c */ /* 0x000fe20000704470 */
[C---:B---3--:R-:W-:Y:S01]  /*0090*/  IMAD R0, R3.reuse, 0x11, R18 ;  /* 0x0000001103007824 */ /* 0x048fe200078e0212 */
[----:B------:R-:W-:Y:S02]  /*00a0*/  SHF.L.U32 R3, R3, 0x4, RZ ;  /* 0x0000000403037819 */ /* 0x000fe400000006ff */
[----:B------:R-:W-:Y:S01]  /*00b0*/  ISETP.GT.U32.OR P0, PT, R18, 0x20, P0 ;  /* 0x000000201200780c */ /* 0x000fe20000704470 */
[----:B----4-:R-:W-:Y:S01]  /*00c0*/  IMAD R2, R16, 0x11, R17 ;  /* 0x0000001110027824 */ /* 0x010fe200078e0211 */
[----:B------:R-:W-:Y:S02]  /*00d0*/  IADD3 R4, PT, PT, R0, -0x1, RZ ;  /* 0xffffffff00047810 */ /* 0x000fe40007ffe0ff */
[----:B------:R-:W-:Y:S02]  /*00e0*/  SHF.L.U32 R16, R16, 0x4, RZ ;  /* 0x0000000410107819 */ /* 0x000fe400000006ff */
[----:B------:R-:W-:-:S02]  /*00f0*/  IADD3 R5, PT, PT, R2, -0x1, RZ ;  /* 0xffffffff02057810 */ /* 0x000fc40007ffe0ff */
[----:B------:R-:W-:-:S04]  /*0100*/  IADD3 R6, PT, PT, -R4, R3, RZ ;  /* 0x0000000304067210 */ /* 0x000fc80007ffe1ff */
[----:B------:R-:W-:-:S04]  /*0110*/  VIADDMNMX.U32 R6, R16, -R5, R6, PT ;  /* 0x8000000510067246 */ /* 0x000fc80003800006 */
[----:B------:R-:W-:Y:S01]  /*0120*/  ISETP.GE.U32.AND P1, PT, R6, -0xe, PT ;  /* 0xfffffff20600780c */ /* 0x000fe20003f26070 */
[----:B-1----:R-:W-:-:S12]  /*0130*/  @P0 BRA `(.L_x_0) ;  /* 0x00000000006c0947 */ /* 0x002fd80003800000 */
[----:B------:R-:W0:Y:S01]  /*0140*/  LDC.64 R8, c[0x0][0x380] ;  /* 0x0000e000ff087b82 */ /* 0x000e220000000a00 */
[----:B------:R-:W-:Y:S02]  /*0150*/  IADD3 R11, PT, PT, R18, -0x1, R3 ;  /* 0xffffffff120b7810 */ /* 0x000fe40007ffe003 */
[----:B------:R-:W-:-:S05]  /*0160*/  IADD3 R21, PT, PT, R17, -0x1, R16 ;  /* 0xffffffff11157810 */ /* 0x000fca0007ffe010 */
[----:B------:R-:W1:Y:S01]  /*0170*/  LDC.64 R6, c[0x0][0x388] ;  /* 0x0000e200ff067b82 */ /* 0x000e620000000a00 */
[----:B0-----:R-:W-:-:S04]  /*0180*/  IMAD.WIDE.U32 R8, R11, 0x80, R8 ;  /* 0x000000800b087825 */ /* 0x001fc800078e0008 */
[----:B------:R-:W-:Y:S02]  /*0190*/  IMAD.WIDE R20, R21, 0x4, R8 ;  /* 0x0000000415147825 */ /* 0x000fe400078e0208 */
[----:B-1----:R-:W2:Y:S04]  /*01a0*/  LDG.E R8, desc[UR6][R6.64] ;  /* 0x0000000606087981 */ /* 0x002ea8000c1e1900 */
[----:B------:R-:W3:Y:S04]  /*01b0*/  LDG.E R20, desc[UR6][R20.64] ;  /* 0x0000000614147981 */ /* 0x000ee8000c1e1900 */
[----:B------:R-:W2:Y:S04]  /*01c0*/  LDG.E R9, desc[UR6][R6.64+0x4] ;  /* 0x0000040606097981 */ /* 0x000ea8000c1e1900 */
[----:B------:R-:W2:Y:S04]  /*01d0*/  LDG.E R10, desc[UR6][R6.64+0x8] ;  /* 0x00000806060a7981 */ /* 0x000ea8000c1e1900 */
[----:B------:R-:W2:Y:S04]  /*01e0*/  LDG.E R11, desc[UR6][R6.64+0xc] ;  /* 0x00000c06060b7981 */ /* 0x000ea8000c1e1900 */
[----:B------:R-:W4:Y:S04]  /*01f0*/  LDG.E R12, desc[UR6][R6.64+0x10] ;  /* 0x00001006060c7981 */ /* 0x000f28000c1e1900 */
[----:B------:R-:W4:Y:S04]  /*0200*/  LDG.E R13, desc[UR6][R6.64+0x14] ;  /* 0x00001406060d7981 */ /* 0x000f28000c1e1900 */
[----:B------:R-:W4:Y:S04]  /*0210*/  LDG.E R14, desc[UR6][R6.64+0x18] ;  /* 0x00001806060e7981 */ /* 0x000f28000c1e1900 */
[----:B------:R-:W4:Y:S04]  /*0220*/  LDG.E R15, desc[UR6][R6.64+0x1c] ;  /* 0x00001c06060f7981 */ /* 0x000f28000c1e1900 */
[----:B------:R-:W5:Y:S01]  /*0230*/  LDG.E R19, desc[UR6][R6.64+0x20] ;  /* 0x0000200606137981 */ /* 0x000f62000c1e1900 */
[----:B------:R-:W0:Y:S01]  /*0240*/  S2UR UR5, SR_CgaCtaId ;  /* 0x00000000000579c3 */ /* 0x000e220000008800 */
[----:B------:R-:W-:-:S02]  /*0250*/  UMOV UR4, 0x400 ;  /* 0x0000040000047882 */ /* 0x000fc40000000000 */
[----:B0-----:R-:W-:-:S06]  /*0260*/  ULEA UR4, UR5, UR4, 0x18 ;  /* 0x0000000405047291 */ /* 0x001fcc000f8ec0ff */
[----:B------:R-:W-:-:S04]  /*0270*/  LEA R18, R18, UR4, 0x6 ;  /* 0x0000000412127c11 */ /* 0x000fc8000f8e30ff */
[----:B------:R-:W-:-:S05]  /*0280*/  LEA R17, R17, R18, 0x2 ;  /* 0x0000001211117211 */ /* 0x000fca00078e10ff */
[----:B---3--:R0:W-:Y:S04]  /*0290*/  STS [R17+-0x44], R20 ;  /* 0xffffbc1411007388 */ /* 0x0081e80000000800 */
[----:B--2---:R0:W-:Y:S04]  /*02a0*/  STS.128 [UR4+0x400], R8 ;  /* 0x00040008ff007988 */ /* 0x0041e80008000c04 */
[----:B----4-:R0:W-:Y:S04]  /*02b0*/  STS.128 [UR4+0x410], R12 ;  /* 0x0004100cff007988 */ /* 0x0101e80008000c04 */
[----:B-----5:R0:W-:Y:S01]  /*02c0*/  STS [UR4+0x420], R19 ;  /* 0x00042013ff007988 */ /* 0x0201e20008000804 */
[----:B------:R-:W-:Y:S05]  /*02d0*/  WARPSYNC.ALL ;  /* 0x0000000000007948 */ /* 0x000fea0003800000 */
[----:B------:R-:W-:Y:S06]  /*02e0*/  BAR.SYNC.DEFER_BLOCKING 0x0 ;  /* 0x0000000000007b1d */ /* 0x000fec0000010000 */
.L_x_0:
[----:B------:R-:W-:Y:S01]  /*02f0*/  IADD3 R25, PT, PT, R2, -0x2, RZ ;  /* 0xfffffffe02197810 */ /* 0x000fe20007ffe0ff */
[----:B------:R-:W-:Y:S06]  /*0300*/  @!P1 BRA `(.L_x_1) ;  /* 0x0000000000849947 */ /* 0x000fec0003800000 */
[----:B------:R-:W1:Y:S01]  /*0310*/  S2UR UR5, SR_CgaCtaId ;  /* 0x00000000000579c3 */ /* 0x000e620000008800 */
[----:B------:R-:W-:Y:S01]  /*0320*/  LOP3.LUT R3, RZ, R3, RZ, 0x33, !PT ;  /* 0x00000003ff037212 */ /* 0x000fe200078e33ff */
[----:B------:R-:W-:Y:S01]  /*0330*/  UMOV UR4, 0x400 ;  /* 0x0000040000047882 */ /* 0x000fe20000000000 */
[----:B------:R-:W-:Y:S02]  /*0340*/  LOP3.LUT R5, RZ, R16, RZ, 0x33, !PT ;  /* 0x00000010ff057212 */ /* 0x000fe400078e33ff */
[----:B------:R-:W-:Y:S02]  /*0350*/  IADD3 R3, PT, PT, R0, R3, RZ ;  /* 0x0000000300037210 */ /* 0x000fe40007ffe0ff */
[----:B------:R-:W-:Y:S01]  /*0360*/  IADD3 R4, PT, PT, R2, R5, RZ ;  /* 0x0000000502047210 */ /* 0x000fe20007ffe0ff */
[----:B-1----:R-:W-:-:S06]  /*0370*/  ULEA UR4, UR5, UR4, 0x18 ;  /* 0x0000000405047291 */ /* 0x002fcc000f8ec0ff */
[----:B------:R-:W-:-:S03]  /*0380*/  LEA R3, R3, UR4, 0x6 ;  /* 0x0000000403037c11 */ /* 0x000fc6000f8e30ff */
[----:B0-----:R-:W-:Y:S01]  /*0390*/  LDS.128 R8, [UR4+0x400] ;  /* 0x00040004ff087984 */ /* 0x001fe20008000c00 */
[----:B------:R-:W-:-:S03]  /*03a0*/  LEA R3, R4, R3, 0x2 ;  /* 0x0000000304037211 */ /* 0x000fc600078e10ff */
[----:B------:R-:W-:Y:S04]  /*03b0*/  LDS.128 R4, [UR4+0x410] ;  /* 0x00041004ff047984 */ /* 0x000fe80008000c00 */
[----:B------:R-:W0:Y:S04]  /*03c0*/  LDS R13, [R3+-0x44] ;  /* 0xffffbc00030d7984 */ /* 0x000e280000000800 */
[----:B------:R-:W1:Y:S04]  /*03d0*/  LDS R12, [R3+-0x40] ;  /* 0xffffc000030c7984 */ /* 0x000e680000000800 */
[----:B------:R-:W2:Y:S04]  /*03e0*/  LDS R14, [R3+-0x3c] ;  /* 0xffffc400030e7984 */ /* 0x000ea80000000800 */
[----:B------:R-:W3:Y:S04]  /*03f0*/  LDS R15, [R3+-0x4] ;  /* 0xfffffc00030f7984 */ /* 0x000ee80000000800 */
[----:B------:R-:W4:Y:S04]  /*0400*/  LDS R16, [R3] ;  /* 0x0000000003107984 */ /* 0x000f280000000800 */
[----:B------:R-:W5:Y:S04]  /*0410*/  LDS R17, [R3+0x4] ;  /* 0x0000040003117984 */ /* 0x000f680000000800 */
[----:B------:R-:W5:Y:S04]  /*0420*/  LDS R18, [R3+0x3c] ;  /* 0x00003c0003127984 */ /* 0x000f680000000800 */
[----:B------:R-:W5:Y:S04]  /*0430*/  LDS R19, [R3+0x40] ;  /* 0x0000400003137984 */ /* 0x000f680000000800 */
[----:B------:R-:W-:Y:S01]  /*0440*/  LDS R20, [UR4+0x420] ;  /* 0x00042004ff147984 */ /* 0x000fe20008000800 */
[----:B------:R-:W-:Y:S05]  /*0450*/  WARPSYNC.ALL ;  /* 0x0000000000007948 */ /* 0x000fea0003800000 */
[----:B------:R-:W5:Y:S01]  /*0460*/  LDS R21, [R3+0x44] ;  /* 0x0000440003157984 */ /* 0x000f620000000800 */
[----:B0-----:R-:W-:-:S04]  /*0470*/  IMAD R8, R13, R8, RZ ;  /* 0x000000080d087224 */ /* 0x001fc800078e02ff */
[----:B-1----:R-:W-:-:S04]  /*0480*/  IMAD R9, R12, R9, R8 ;  /* 0x000000090c097224 */ /* 0x002fc800078e0208 */
[----:B--2---:R-:W-:-:S04]  /*0490*/  IMAD R10, R14, R10, R9 ;  /* 0x0000000a0e0a7224 */ /* 0x004fc800078e0209 */
[----:B---3--:R-:W-:-:S04]  /*04a0*/  IMAD R11, R15, R11, R10 ;  /* 0x0000000b0f0b7224 */ /* 0x008fc800078e020a */
[----:B----4-:R-:W-:-:S04]  /*04b0*/  IMAD R4, R16, R4, R11 ;  /* 0x0000000410047224 */ /* 0x010fc800078e020b */
[----:B-----5:R-:W-:-:S04]  /*04c0*/  IMAD R5, R17, R5, R4 ;  /* 0x0000000511057224 */ /* 0x020fc800078e0204 */
[----:B------:R-:W-:-:S04]  /*04d0*/  IMAD R6, R18, R6, R5 ;  /* 0x0000000612067224 */ /* 0x000fc800078e0205 */
[----:B------:R-:W-:-:S04]  /*04e0*/  IMAD R6, R19, R7, R6 ;  /* 0x0000000713067224 */ /* 0x000fc800078e0206 */
[----:B------:R-:W-:Y:S01]  /*04f0*/  IMAD R3, R21, R20, R6 ;  /* 0x0000001415037224 */ /* 0x000fe200078e0206 */
[----:B------:R-:W-:Y:S06]  /*0500*/  BAR.SYNC.DEFER_BLOCKING 0x0 ;  /* 0x0000000000007b1d */ /* 0x000fec0000010000 */
[----:B------:R-:W-:Y:S05]  /*0510*/  BRA `(.L_x_2) ;  /* 0x0000000400087947 */ /* 0x000fea0003800000 */
.L_x_1:
[----:B------:R-:W-:Y:S01]  /*0520*/  ISETP.GE.AND P2, PT, R2, 0x2, PT ;  /* 0x000000020200780c */ /* 0x000fe20003f46270 */
[----:B------:R-:W1:Y:S01]  /*0530*/  LDC.64 R6, c[0x0][0x380] ;  /* 0x0000e000ff067b82 */ /* 0x000e620000000a00 */
[----:B------:R-:W-:Y:S02]  /*0540*/  ISETP.GT.U32.AND P1, PT, R5, 0x1f, PT ;  /* 0x0000001f0500780c */ /* 0x000fe40003f24070 */
[C---:B------:R-:W-:Y:S02]  /*0550*/  ISETP.LT.U32.OR P6, PT, R0.reuse, 0x2, !P2 ;  /* 0x000000020000780c */ /* 0x040fe400057c1470 */
[C---:B------:R-:W-:Y:S02]  /*0560*/  ISETP.LT.U32.OR P1, PT, R0.reuse, 0x2, P1 ;  /* 0x000000020000780c */ /* 0x040fe40000f21470 */
[----:B0-----:R-:W-:-:S09]  /*0570*/  IADD3 R17, PT, PT, R0, -0x2, RZ ;  /* 0xfffffffe00117810 */ /* 0x001fd20007ffe0ff */
[----:B------:R-:W0:Y:S01]  /*0580*/  @!P6 LDC.64 R12, c[0x0][0x388] ;  /* 0x0000e200ff0ceb82 */ /* 0x000e220000000a00 */
[----:B-1----:R-:W-:-:S07]  /*0590*/  IMAD.WIDE.U32 R16, R17, 0x80, R6 ;  /* 0x0000008011107825 */ /* 0x002fce00078e0006 */
[----:B------:R-:W1:Y:S01]  /*05a0*/  @!P1 LDC.64 R14, c[0x0][0x388] ;  /* 0x0000e200ff0e9b82 */ /* 0x000e620000000a00 */
[----:B------:R-:W-:-:S06]  /*05b0*/  @!P6 IMAD.WIDE.U32 R8, R25, 0x4, R16 ;  /* 0x000000041908e825 */ /* 0x000fcc00078e0010 */
[----:B------:R-:W2:Y:S04]  /*05c0*/  @!P6 LDG.E R8, desc[UR6][R8.64] ;  /* 0x000000060808e981 */ /* 0x000ea8000c1e1900 */
[----:B0-----:R-:W2:Y:S01]  /*05d0*/  @!P6 LDG.E R13, desc[UR6][R12.64] ;  /* 0x000000060c0de981 */ /* 0x001ea2000c1e1900 */
[----:B------:R-:W-:-:S06]  /*05e0*/  @!P1 IMAD.WIDE.U32 R10, R5, 0x4, R16 ;  /* 0x00000004050a9825 */ /* 0x000fcc00078e0010 */
[----:B------:R0:W3:Y:S04]  /*05f0*/  @!P1 LDG.E R10, desc[UR6][R10.64] ;  /* 0x000000060a0a9981 */ /* 0x0000e8000c1e1900 */
[----:B-1----:R-:W3:Y:S01]  /*0600*/  @!P1 LDG.E R14, desc[UR6][R14.64+0x4] ;  /* 0x000004060e0e9981 */ /* 0x002ee2000c1e1900 */
[----:B------:R-:W-:Y:S01]  /*0610*/  ISETP.GT.AND P0, PT, R2, 0x1f, PT ;  /* 0x0000001f0200780c */ /* 0x000fe20003f04270 */
[----:B------:R-:W-:Y:S01]  /*0620*/  HFMA2 R3, -RZ, RZ, 0, 0 ;  /* 0x00000000ff037431 */ /* 0x000fe200000001ff */
[----:B------:R-:W-:Y:S02]  /*0630*/  ISETP.GT.U32.AND P3, PT, R4, 0x1f, PT ;  /* 0x0000001f0400780c */ /* 0x000fe40003f64070 */
[----:B------:R-:W-:Y:S02]  /*0640*/  ISETP.LT.U32.OR P4, PT, R0, 0x2, P0 ;  /* 0x000000020000780c */ /* 0x000fe40000781470 */
[----:B------:R-:W-:-:S02]  /*0650*/  ISETP.LT.OR P5, PT, R2, 0x2, P3 ;  /* 0x000000020200780c */ /* 0x000fc40001fa1670 */
[C---:B------:R-:W-:Y:S02]  /*0660*/  VIMNMX.U32 R18, PT, PT, R5.reuse, R4, !PT ;  /* 0x0000000405127248 */ /* 0x040fe40007fe0000 */
[----:B------:R-:W-:Y:S02]  /*0670*/  ISETP.GT.OR P3, PT, R2, 0x1f, P3 ;  /* 0x0000001f0200780c */ /* 0x000fe40001f64670 */
[----:B0-----:R-:W-:Y:S02]  /*0680*/  LOP3.LUT R11, R5, R0, RZ, 0xfc, !PT ;  /* 0x00000000050b7212 */ /* 0x001fe400078efcff */
[C---:B------:R-:W-:Y:S02]  /*0690*/  ISETP.GT.U32.OR P2, PT, R0.reuse, 0x1f, !P2 ;  /* 0x0000001f0000780c */ /* 0x040fe40005744470 */
[----:B------:R-:W-:Y:S01]  /*06a0*/  ISETP.GT.U32.OR P0, PT, R0, 0x1f, P0 ;  /* 0x0000001f0000780c */ /* 0x000fe20000704470 */
[----:B------:R-:W0:Y:S01]  /*06b0*/  @!P4 LDC.64 R26, c[0x0][0x388] ;  /* 0x0000e200ff1acb82 */ /* 0x000e220000000a00 */
[----:B------:R-:W-:-:S09]  /*06c0*/  @!P4 IMAD.WIDE R28, R2, 0x4, R16 ;  /* 0x00000004021cc825 */ /* 0x000fd200078e0210 */
[----:B------:R-:W1:Y:S01]  /*06d0*/  @!P2 LDC.64 R16, c[0x0][0x388] ;  /* 0x0000e200ff10ab82 */ /* 0x000e620000000a00 */
[----:B0-----:R-:W4:Y:S04]  /*06e0*/  @!P4 LDG.E R26, desc[UR6][R26.64+0x8] ;  /* 0x000008061a1ac981 */ /* 0x001f28000c1e1900 */
[----:B-1----:R-:W5:Y:S01]  /*06f0*/  @!P2 LDG.E R16, desc[UR6][R16.64+0x18] ;  /* 0x000018061010a981 */ /* 0x002f62000c1e1900 */
[----:B--2---:R-:W-:Y:S01]  /*0700*/  @!P6 IMAD R3, R8, R13, RZ ;  /* 0x0000000d0803e224 */ /* 0x004fe200078e02ff */
[----:B------:R-:W-:Y:S01]  /*0710*/  ISETP.GT.U32.AND P6, PT, R18, 0x1f, PT ;  /* 0x0000001f1200780c */ /* 0x000fe20003fc4070 */
[----:B------:R-:W0:Y:S01]  /*0720*/  @!P5 LDC.64 R8, c[0x0][0x388] ;  /* 0x0000e200ff08db82 */ /* 0x000e220000000a00 */
[----:B------:R-:W-:Y:S02]  /*0730*/  IMAD.WIDE.U32 R12, R4, 0x80, R6 ;  /* 0x00000080040c7825 */ /* 0x000fe400078e0006 */
[----:B------:R-:W4:Y:S02]  /*0740*/  @!P4 LDG.E R4, desc[UR6][R28.64] ;  /* 0x000000061c04c981 */ /* 0x000f24000c1e1900 */
[----:B------:R-:W-:-:S04]  /*0750*/  @!P5 IMAD.WIDE.U32 R20, R25, 0x4, R12 ;  /* 0x000000041914d825 */ /* 0x000fc800078e000c */
[----:B---3--:R-:W-:Y:S01]  /*0760*/  @!P1 IMAD R3, R10, R14, R3 ;  /* 0x0000000e0a039224 */ /* 0x008fe200078e0203 */
[----:B------:R-:W-:Y:S01]  /*0770*/  ISETP.GT.U32.AND P1, PT, R11, 0x1f, PT ;  /* 0x0000001f0b00780c */ /* 0x000fe20003f24070 */
[----:B------:R-:W1:Y:S01]  /*0780*/  @!P3 LDC.64 R14, c[0x0][0x388] ;  /* 0x0000e200ff0ebb82 */ /* 0x000e620000000a00 */
[----:B------:R2:W3:Y:S07]  /*0790*/  @!P5 LDG.E R24, desc[UR6][R20.64] ;  /* 0x000000061418d981 */ /* 0x0004ee000c1e1900 */
[----:B------:R-:W1:Y:S01]  /*07a0*/  @!P6 LDC.64 R10, c[0x0][0x388] ;  /* 0x0000e200ff0aeb82 */ /* 0x000e620000000a00 */
[----:B------:R-:W-:Y:S01]  /*07b0*/  @!P6 IMAD.WIDE.U32 R22, R5, 0x4, R12 ;  /* 0x000000040516e825 */ /* 0x000fe200078e000c */
[----:B0-----:R-:W3:Y:S06]  /*07c0*/  @!P5 LDG.E R8, desc[UR6][R8.64+0xc] ;  /* 0x00000c060808d981 */ /* 0x001eec000c1e1900 */
[----:B------:R-:W0:Y:S01]  /*07d0*/  @!P1 LDC.64 R18, c[0x0][0x388] ;  /* 0x0000e200ff129b82 */ /* 0x000e220000000a00 */
[----:B------:R-:W-:Y:S01]  /*07e0*/  IMAD.WIDE.U32 R6, R0, 0x80, R6 ;  /* 0x0000008000067825 */ /* 0x000fe200078e0006 */
[----:B------:R-:W5:Y:S06]  /*07f0*/  @!P6 LDG.E R22, desc[UR6][R22.64] ;  /* 0x000000061616e981 */ /* 0x000f6c000c1e1900 */
[----:B--2---:R-:W2:Y:S01]  /*0800*/  @!P0 LDC.64 R20, c[0x0][0x388] ;  /* 0x0000e200ff148b82 */ /* 0x004ea20000000a00 */
[----:B------:R-:W-:Y:S01]  /*0810*/  @!P3 IMAD.WIDE R12, R2, 0x4, R12 ;  /* 0x00000004020cb825 */ /* 0x000fe200078e020c */
[----:B-1----:R-:W5:Y:S03]  /*0820*/  @!P3 LDG.E R14, desc[UR6][R14.64+0x14] ;  /* 0x000014060e0eb981 */ /* 0x002f66000c1e1900 */
[----:B------:R-:W-:-:S02]  /*0830*/  @!P2 IMAD.WIDE.U32 R28, R25, 0x4, R6 ;  /* 0x00000004191ca825 */ /* 0x000fc400078e0006 */
[----:B------:R-:W5:Y:S04]  /*0840*/  @!P3 LDG.E R12, desc[UR6][R12.64] ;  /* 0x000000060c0cb981 */ /* 0x000f68000c1e1900 */
[----:B------:R1:W5:Y:S04]  /*0850*/  @!P6 LDG.E R9, desc[UR6][R10.64+0x10] ;  /* 0x000010060a09e981 */ /* 0x000368000c1e1900 */
[----:B------:R-:W5:Y:S04]  /*0860*/  @!P2 LDG.E R28, desc[UR6][R28.64] ;  /* 0x000000061c1ca981 */ /* 0x000f68000c1e1900 */
[----:B0-----:R-:W5:Y:S01]  /*0870*/  @!P1 LDG.E R18, desc[UR6][R18.64+0x1c] ;  /* 0x00001c0612129981 */ /* 0x001f62000c1e1900 */
[----:B-1----:R-:W-:-:S03]  /*0880*/  @!P1 IMAD.WIDE.U32 R10, R5, 0x4, R6 ;  /* 0x00000004050a9825 */ /* 0x002fc600078e0006 */
[----:B--2---:R-:W2:Y:S01]  /*0890*/  @!P0 LDG.E R20, desc[UR6][R20.64+0x20] ;  /* 0x0000200614148981 */ /* 0x004ea2000c1e1900 */
[----:B------:R-:W-:-:S03]  /*08a0*/  @!P0 IMAD.WIDE R6, R2, 0x4, R6 ;  /* 0x0000000402068825 */ /* 0x000fc600078e0206 */
[----:B------:R-:W2:Y:S04]  /*08b0*/  @!P1 LDG.E R5, desc[UR6][R10.64] ;  /* 0x000000060a059981 */ /* 0x000ea8000c1e1900 */
[----:B------:R-:W2:Y:S01]  /*08c0*/  @!P0 LDG.E R6, desc[UR6][R6.64] ;  /* 0x0000000606068981 */ /* 0x000ea2000c1e1900 */
[----:B----4-:R-:W-:-:S04]  /*08d0*/  @!P4 IMAD R3, R4, R26, R3 ;  /* 0x0000001a0403c224 */ /* 0x010fc800078e0203 */
[----:B---3--:R-:W-:-:S04]  /*08e0*/  @!P5 IMAD R3, R24, R8, R3 ;  /* 0x000000081803d224 */ /* 0x008fc800078e0203 */
[----:B-----5:R-:W-:-:S04]  /*08f0*/  @!P6 IMAD R3, R22, R9, R3 ;  /* 0x000000091603e224 */ /* 0x020fc800078e0203 */
[----:B------:R-:W-:-:S04]  /*0900*/  @!P3 IMAD R3, R12, R14, R3 ;  /* 0x0000000e0c03b224 */ /* 0x000fc800078e0203 */
[----:B------:R-:W-:-:S04]  /*0910*/  @!P2 IMAD R3, R28, R16, R3 ;  /* 0x000000101c03a224 */ /* 0x000fc800078e0203 */
[----:B--2---:R-:W-:-:S04]  /*0920*/  @!P1 IMAD R3, R5, R18, R3 ;  /* 0x0000001205039224 */ /* 0x004fc800078e0203 */
[----:B------:R-:W-:-:S07]  /*0930*/  @!P0 IMAD R3, R6, R20, R3 ;  /* 0x0000001406038224 */ /* 0x000fce00078e0203 */
.L_x_2:
[----:B------:R-:W0:Y:S02]  /*0940*/  LDC.64 R4, c[0x0][0x390] ;  /* 0x0000e400ff047b82 */ /* 0x000e240000000a00 */
[----:B0-----:R-:W-:-:S04]  /*0950*/  IMAD.WIDE.U32 R4, R0, 0x88, R4 ;  /* 0x0000008800047825 */ /* 0x001fc800078e0004 */
[----:B------:R-:W-:-:S05]  /*0960*/  IMAD.WIDE R4, R2, 0x4, R4 ;  /* 0x0000000402047825 */ /* 0x000fca00078e0204 */
[----:B------:R-:W-:Y:S01]  /*0970*/  STG.E desc[UR6][R4.64], R3 ;  /* 0x0000000304007986 */ /* 0x000fe2000c101906 */
[----:B------:R-:W-:Y:S05]  /*0980*/  EXIT ;  /* 0x000000000000794d */ /* 0x000fea0003800000 */
.L_x_3:
[----:B------:R-:W-:-:S00]  /*0990*/  BRA `(.L_x_3) ;  /* 0xfffffffc00fc7947 */ /* 0x000fc0000383ffff */
[----:B------:R-:W-:-:S00]  /*09a0*/  NOP ;  /* 0x0000000000007918 */ /* 0x000fc00000000000 */
        /* <DEDUP_REMOVED lines=13> */
.L_x_11:


//--------------------- .text._Z5girarPA3_iS0_    --------------------------
	.section	.text._Z5girarPA3_iS0_,"ax",@progbits
	.align	128
        .global         _Z5girarPA3_iS0_
        .type           _Z5girarPA3_iS0_,@function
        .size           _Z5girarPA3_iS0_,(.L_x_12 - _Z5girarPA3_iS0_)
        .other          _Z5girarPA3_iS0_,@"STO_CUDA_ENTRY STV_DEFAULT"
_Z5girarPA3_iS0_:
.text._Z5girarPA3_iS0_:
[----:B------:R-:W-:Y:S01]  /*0000*/  LDC R1, c[0x0][0x37c] ;  /* 0x0000df00ff017b82 */ /* 0x000fe20000000800 */
[----:B------:R-:W0:Y:S01]  /*0010*/  S2R R5, SR_TID.X ;  /* 0x0000000000057919 */ /* 0x000e220000002100 */
[----:B------:R-:W-:Y:S01]  /*0020*/  BSSY.RECONVERGENT B0, `(.L_x_4) ;  /* 0x000000a000007945 */ /* 0x000fe20003800200 */
[----:B------:R-:W1:Y:S01]  /*0030*/  S2R R11, SR_TID.Y ;  /* 0x00000000000b7919 */ /* 0x000e620000002200 */
[----:B0-----:R-:W-:-:S13]  /*0040*/  ISETP.NE.AND P0, PT, R5, 0x2, PT ;  /* 0x000000020500780c */ /* 0x001fda0003f05270 */
[----:B-1----:R-:W-:Y:S05]  /*0050*/  @!P0 BRA `(.L_x_5) ;  /* 0x0000000000148947 */ /* 0x002fea0003800000 */
[----:B------:R-:W-:Y:S01]  /*0060*/  ISETP.NE.AND P0, PT, R5, RZ, PT ;  /* 0x000000ff0500720c */ /* 0x000fe20003f05270 */
[----:B------:R-:W-:-:S12]  /*0070*/  IMAD.MOV.U32 R7, RZ, RZ, R5 ;  /* 0x000000ffff077224 */ /* 0x000fd800078e0005 */
[----:B------:R-:W-:Y:S05]  /*0080*/  @P0 BRA `(.L_x_6) ;  /* 0x00000000000c0947 */ /* 0x000fea0003800000 */
[----:B------:R-:W-:Y:S01]  /*0090*/  IMAD.MOV.U32 R7, RZ, RZ, 0x2 ;  /* 0x00000002ff077424 */ /* 0x000fe200078e00ff */
[----:B------:R-:W-:Y:S06]  /*00a0*/  BRA `(.L_x_6) ;  /* 0x0000000000047947 */ /* 0x000fec0003800000 */
.L_x_5:
[----:B------:R-:W-:-:S07]  /*00b0*/  HFMA2 R7, -RZ, RZ, 0, 0 ;  /* 0x00000000ff077431 */ /* 0x000fce00000001ff */
.L_x_6:
[----:B------:R-:W-:Y:S05]  /*00c0*/  BSYNC.RECONVERGENT B0 ;  /* 0x0000000000007941 */ /* 0x000fea0003800200 */
.L_x_4:
[----:B------:R-:W-:Y:S01]  /*00d0*/  ISETP.NE.AND P0, PT, R11, 0x2, PT ;  /* 0x000000020b00780c */ /* 0x000fe20003f05270 */
[----:B------:R-:W0:Y:S01]  /*00e0*/  LDCU.64 UR4, c[0x0][0x358] ;  /* 0x00006b00ff0477ac */ /* 0x000e220008000a00 */
[----:B------:R-:W-:Y:S11]  /*00f0*/  BSSY.RECONVERGENT B0, `(.L_x_7) ;  /* 0x0000008000007945 */ /* 0x000ff60003800200 */
[----:B------:R-:W-:Y:S05]  /*0100*/  @!P0 BRA `(.L_x_8) ;  /* 0x0000000000148947 */ /* 0x000fea0003800000 */
[----:B------:R-:W-:Y:S01]  /*0110*/  ISETP.NE.AND P0, PT, R11, RZ, PT ;  /* 0x000000ff0b00720c */ /* 0x000fe20003f05270 */
[----:B------:R-:W-:-:S12]  /*0120*/  IMAD.MOV.U32 R9, RZ, RZ, R11 ;  /* 0x000000ffff097224 */ /* 0x000fd800078e000b */
[----:B------:R-:W-:Y:S05]  /*0130*/  @P0 BRA `(.L_x_9) ;  /* 0x00000000000c0947 */ /* 0x000fea0003800000 */
[----:B------:R-:W-:Y:S01]  /*0140*/  MOV R9, 0x2 ;  /* 0x0000000200097802 */ /* 0x000fe20000000f00 */
[----:B------:R-:W-:Y:S06]  /*0150*/  BRA `(.L_x_9) ;  /* 0x0000000000047947 */ /* 0x000fec0003800000 */
.L_x_8:
[----:B------:R-:W-:-:S07]  /*0160*/  HFMA2 R9, -RZ, RZ, 0, 0 ;  /* 0x00000000ff097431 */ /* 0x000fce00000001ff */
.L_x_9:
[----:B0-----:R-:W-:Y:S05]  /*0170*/  BSYNC.RECONVERGENT B0 ;  /* 0x0000000000007941 */ /* 0x001fea0003800200 */
.L_x_7:
[----:B------:R-:W0:Y:S02]  /*0180*/  LDC.64 R2, c[0x0][0x380] ;  /* 0x0000e000ff027b82 */ /* 0x000e240000000a00 */
[----:B0-----:R-:W-:-:S04]  /*0190*/  IMAD.WIDE.U32 R2, R11, 0xc, R2 ;  /* 0x0000000c0b027825 */ /* 0x001fc800078e0002 */
[----:B------:R-:W-:Y:S02]  /*01a0*/  IMAD.WIDE.U32 R2, R5, 0x4, R2 ;  /* 0x0000000405027825 */ /* 0x000fe400078e0002 */
[----:B------:R-:W0:Y:S04]  /*01b0*/  LDC.64 R4, c[0x0][0x388] ;  /* 0x0000e200ff047b82 */ /* 0x000e280000000a00 */
[----:B------:R-:W2:Y:S01]  /*01c0*/  LDG.E R3, desc[UR4][R2.64] ;  /* 0x0000000402037981 */ /* 0x000ea2000c1e1900 */
[----:B0-----:R-:W-:-:S04]  /*01d0*/  IMAD.WIDE.U32 R4, R9, 0xc, R4 ;  /* 0x0000000c09047825 */ /* 0x001fc800078e0004 */
[----:B------:R-:W-:-:S05]  /*01e0*/  IMAD.WIDE.U32 R4, R7, 0x4, R4 ;  /* 0x0000000407047825 */ /* 0x000fca00078e0004 */
[----:B--2---:R-:W-:Y:S01]  /*01f0*/  STG.E desc[UR4][R4.64], R3 ;  /* 0x0000000304007986 */ /* 0x004fe2000c101904 */
[----:B------:R-:W-:Y:S05]  /*0200*/  EXIT ;  /* 0x000000000000794d */ /* 0x000fea0003800000 */
.L_x_10:
        /* <DEDUP_REMOVED lines=15> */
.L_x_12:


//--------------------- .nv.shared._Z11convolucionPA32_iPA3_iPA34_i --------------------------
	.section	.nv.shared._Z11convolucionPA32_iPA3_iPA34_i,"aw",@nobits
	.sectionflags	@""
	.align	4
.nv.shared._Z11convolucionPA32_iPA3_iPA34_i:
	.zero		2084


//--------------------- .nv.shared.reserved.0     --------------------------
	.section	.nv.shared.reserved.0,"aw",@nobits
	.weak		__nv_reservedSMEM_offset_0_alias
	.size		__nv_reservedSMEM_offset_0_alias, 0, 64
	.other		__nv_reservedSMEM_offset_0_alias,@"STO_CUDA_RESERVED_SHARED STV_DEFAULT"
__nv_reservedSMEM_offset_0_alias:
	.zero		0
	.zero		64


//--------------------- .nv.constant0._Z11convolucionPA32_iPA3_iPA34_i --------------------------
	.section	.nv.constant0._Z11convolucionPA32_iPA3_iPA34_i,"a",@progbits
	.sectionflags	@""
	.align	4
.nv.constant0._Z11convolucionPA32_iPA3_iPA34_i:
	.zero		920


//--------------------- .nv.constant0._Z5girarPA3_iS0_ --------------------------
	.section	.nv.constant0._Z5girarPA3_iS0_,"a",@progbits
	.sectionflags	@""
	.align	4
.nv.constant0._Z5girarPA3_iS0_:
	.zero		912


//--------------------- SYMBOLS --------------------------

	.type		.nv.reservedSmem.offset0,@object
	.size		.nv.reservedSmem.offset0,0x4
	.type		.nv.reservedSmem.cap,@object
	.size		.nv.reservedSmem.cap,0x4
